	.headerflags	@"EF_CUDA_TEXMODE_UNIFIED EF_CUDA_64BIT_ADDRESS EF_CUDA_ACCELERATORS EF_CUDA_SM90 EF_CUDA_VIRTUAL_SM(EF_CUDA_SM90)"
	.elftype	@"ET_EXEC"


//--------------------- .nv.info                  --------------------------
	.section	.nv.info,"",@"SHT_CUDA_INFO"
	.align	4


	//----- nvinfo : EIATTR_REGCOUNT
	.align		4
        /*0000*/ 	.byte	0x04, 0x2f
        /*0002*/ 	.short	(.L_3 - .L_2)
	.align		4
.L_2:
        /*0004*/ 	.word	index@(triton_poi_fused__native_batch_norm_legit_no_training_21)
        /*0008*/ 	.word	0x00000012


	//----- nvinfo : EIATTR_MIN_STACK_SIZE
	.align		4
.L_3:
        /*000c*/ 	.byte	0x04, 0x12
        /*000e*/ 	.short	(.L_5 - .L_4)
	.align		4
.L_4:
        /*0010*/ 	.word	index@(triton_poi_fused__native_batch_norm_legit_no_training_21)
        /*0014*/ 	.word	0x00000000


	//----- nvinfo : EIATTR_FRAME_SIZE
	.align		4
.L_5:
        /*0018*/ 	.byte	0x04, 0x11
        /*001a*/ 	.short	(.L_7 - .L_6)
	.align		4
.L_6:
        /*001c*/ 	.word	index@(triton_poi_fused__native_batch_norm_legit_no_training_21)
        /*0020*/ 	.word	0x00000000


	//----- nvinfo : EIATTR_MIN_STACK_SIZE
	.align		4
.L_7:
        /*0024*/ 	.byte	0x04, 0x12
        /*0026*/ 	.short	(.L_9 - .L_8)
	.align		4
.L_8:
        /*0028*/ 	.word	index@(triton_poi_fused__native_batch_norm_legit_no_training_21)
        /*002c*/ 	.word	0x00000000
.L_9:


//--------------------- .nv.info.triton_poi_fused__native_batch_norm_legit_no_training_21 --------------------------
	.section	.nv.info.triton_poi_fused__native_batch_norm_legit_no_training_21,"",@"SHT_CUDA_INFO"
	.sectionflags	@""
	.align	4


	//----- nvinfo : EIATTR_CUDA_API_VERSION
	.align		4
        /*0000*/ 	.byte	0x04, 0x37
        /*0002*/ 	.short	(.L_11 - .L_10)
.L_10:
        /*0004*/ 	.word	0x0000007c


	//----- nvinfo : EIATTR_KPARAM_INFO
	.align		4
.L_11:
        /*0008*/ 	.byte	0x04, 0x17
        /*000a*/ 	.short	(.L_13 - .L_12)
.L_12:
        /*000c*/ 	.word	0x00000000
        /*0010*/ 	.short	0x0006
        /*0012*/ 	.short	0x0030
        /*0014*/ 	.byte	0x00, 0xf0, 0x11, 0x00


	//----- nvinfo : EIATTR_KPARAM_INFO
	.align		4
.L_13:
        /*0018*/ 	.byte	0x04, 0x17
        /*001a*/ 	.short	(.L_15 - .L_14)
.L_14:
        /*001c*/ 	.word	0x00000000
        /*0020*/ 	.short	0x0005
        /*0022*/ 	.short	0x0028
        /*0024*/ 	.byte	0x00, 0xf4, 0x21, 0x00


	//----- nvinfo : EIATTR_KPARAM_INFO
	.align		4
.L_15:
        /*0028*/ 	.byte	0x04, 0x17
        /*002a*/ 	.short	(.L_17 - .L_16)
.L_16:
        /*002c*/ 	.word	0x00000000
        /*0030*/ 	.short	0x0004
        /*0032*/ 	.short	0x0020
        /*0034*/ 	.byte	0x00, 0xf4, 0x21, 0x00


	//----- nvinfo : EIATTR_KPARAM_INFO
	.align		4
.L_17:
        /*0038*/ 	.byte	0x04, 0x17
        /*003a*/ 	.short	(.L_19 - .L_18)
.L_18:
        /*003c*/ 	.word	0x00000000
        /*0040*/ 	.short	0x0003
        /*0042*/ 	.short	0x0018
        /*0044*/ 	.byte	0x00, 0xf4, 0x21, 0x00


	//----- nvinfo : EIATTR_KPARAM_INFO
	.align		4
.L_19:
        /*0048*/ 	.byte	0x04, 0x17
        /*004a*/ 	.short	(.L_21 - .L_20)
.L_20:
        /*004c*/ 	.word	0x00000000
        /*0050*/ 	.short	0x0002
        /*0052*/ 	.short	0x0010
        /*0054*/ 	.byte	0x00, 0xf4, 0x21, 0x00


	//----- nvinfo : EIATTR_KPARAM_INFO
	.align		4
.L_21:
        /*0058*/ 	.byte	0x04, 0x17
        /*005a*/ 	.short	(.L_23 - .L_22)
.L_22:
        /*005c*/ 	.word	0x00000000
        /*0060*/ 	.short	0x0001
        /*0062*/ 	.short	0x0008
        /*0064*/ 	.byte	0x00, 0xf4, 0x21, 0x00


	//----- nvinfo : EIATTR_KPARAM_INFO
	.align		4
.L_23:
        /*0068*/ 	.byte	0x04, 0x17
        /*006a*/ 	.short	(.L_25 - .L_24)
.L_24:
        /*006c*/ 	.word	0x00000000
        /*0070*/ 	.short	0x0000
        /*0072*/ 	.short	0x0000
        /*0074*/ 	.byte	0x00, 0xf4, 0x21, 0x00


	//----- nvinfo : EIATTR_SPARSE_MMA_MASK
	.align		4
.L_25:
        /*0078*/ 	.byte	0x03, 0x50
        /*007a*/ 	.short	0x0000


	//----- nvinfo : EIATTR_MAXREG_COUNT
	.align		4
        /*007c*/ 	.byte	0x03, 0x1b
        /*007e*/ 	.short	0x00ff


	//----- nvinfo : EIATTR_EXIT_INSTR_OFFSETS
	.align		4
        /*0080*/ 	.byte	0x04, 0x1c
        /*0082*/ 	.short	(.L_27 - .L_26)


	//   ....[0]....
.L_26:
        /*0084*/ 	.word	0x000002d0


	//   ....[1]....
        /*0088*/ 	.word	0x000002f0


	//----- nvinfo : EIATTR_REQNTID
	.align		4
.L_27:
        /*008c*/ 	.byte	0x04, 0x10
        /*008e*/ 	.short	(.L_29 - .L_28)
.L_28:
        /*0090*/ 	.word	0x00000080
        /*0094*/ 	.word	0x00000001
        /*0098*/ 	.word	0x00000001


	//----- nvinfo : EIATTR_CBANK_PARAM_SIZE
	.align		4
.L_29:
        /*009c*/ 	.byte	0x03, 0x19
        /*009e*/ 	.short	0x0034


	//----- nvinfo : EIATTR_PARAM_CBANK
	.align		4
        /*00a0*/ 	.byte	0x04, 0x0a
        /*00a2*/ 	.short	(.L_31 - .L_30)
	.align		4
.L_30:
        /*00a4*/ 	.word	index@(.nv.constant0.triton_poi_fused__native_batch_norm_legit_no_training_21)
        /*00a8*/ 	.short	0x0210
        /*00aa*/ 	.short	0x0034


	//----- nvinfo : EIATTR_SW_WAR
	.align		4
.L_31:
        /*00ac*/ 	.byte	0x04, 0x36
        /*00ae*/ 	.short	(.L_33 - .L_32)
.L_32:
        /*00b0*/ 	.word	0x00000008
.L_33:


//--------------------- .nv.callgraph             --------------------------
	.section	.nv.callgraph,"",@"SHT_CUDA_CALLGRAPH"
	.align	4
	.sectionentsize	8
	.align		4
        /*0000*/ 	.word	0x00000000
	.align		4
        /*0004*/ 	.word	0xffffffff
	.align		4
        /*0008*/ 	.word	0x00000000
	.align		4
        /*000c*/ 	.word	0xfffffffe
	.align		4
        /*0010*/ 	.word	0x00000000
	.align		4
        /*0014*/ 	.word	0xfffffffd
	.align		4
        /*0018*/ 	.word	0x00000000
	.align		4
        /*001c*/ 	.word	0xfffffffc


//--------------------- .nv.constant4             --------------------------
	.section	.nv.constant4,"a",@progbits
	.align	8
	.align		8
.nv.constant4:
        /*0000*/ 	.dword	_$_str
	.align		8
        /*0008*/ 	.dword	_$_str_$_2


//--------------------- .text.triton_poi_fused__native_batch_norm_legit_no_training_21 --------------------------
	.section	.text.triton_poi_fused__native_batch_norm_legit_no_training_21,"ax",@progbits
	.align	128
        .global         triton_poi_fused__native_batch_norm_legit_no_training_21
        .type           triton_poi_fused__native_batch_norm_legit_no_training_21,@function
        .size           triton_poi_fused__native_batch_norm_legit_no_training_21,(.L_x_1 - triton_poi_fused__native_batch_norm_legit_no_training_21)
        .other          triton_poi_fused__native_batch_norm_legit_no_training_21,@"STO_CUDA_ENTRY STV_DEFAULT"
triton_poi_fused__native_batch_norm_legit_no_training_21:
.text.triton_poi_fused__native_batch_norm_legit_no_training_21:
[----:B------:R-:W0:Y:S01]  /*0000*/  LDC R1, c[0x0][0x28] ;  /* 0x00000a00ff017b82 */ /* 0x000e220000000800 */
[----:B------:R-:W1:Y:S07]  /*0010*/  S2R R0, SR_TID.X ;  /* 0x0000000000007919 */ /* 0x000e6e0000002100 */
[----:B------:R-:W2:Y:S01]  /*0020*/  LDC.64 R8, c[0x0][0x220] ;  /* 0x00008800ff087b82 */ /* 0x000ea20000000a00 */
[----:B------:R-:W-:Y:S01]  /*0030*/  HFMA2.MMA R14, -RZ, RZ, 0, 0 ;  /* 0x00000000ff0e7435 */ /* 0x000fe200000001ff */
[----:B------:R-:W-:Y:S01]  /*0040*/  ULDC.64 UR4, c[0x0][0x208] ;  /* 0x0000820000047ab9 */ /* 0x000fe20000000a00 */
[----:B------:R-:W3:Y:S05]  /*0050*/  S2R R3, SR_CTAID.X ;  /* 0x0000000000037919 */ /* 0x000eea0000002500 */
[----:B------:R-:W4:Y:S08]  /*0060*/  LDC.64 R4, c[0x0][0x210] ;  /* 0x00008400ff047b82 */ /* 0x000f300000000a00 */
[----:B------:R-:W5:Y:S08]  /*0070*/  LDC.64 R6, c[0x0][0x218] ;  /* 0x00008600ff067b82 */ /* 0x000f700000000a00 */
[----:B------:R-:W5:Y:S01]  /*0080*/  LDC.64 R10, c[0x0][0x228] ;  /* 0x00008a00ff0a7b82 */ /* 0x000f620000000a00 */
[----:B-1----:R-:W-:-:S07]  /*0090*/  LOP3.LUT R0, R0, 0x7f, RZ, 0xc0, !PT ;  /* 0x0000007f00007812 */ /* 0x002fce00078ec0ff */
[----:B------:R-:W1:Y:S01]  /*00a0*/  LDC.64 R12, c[0x0][0x230] ;  /* 0x00008c00ff0c7b82 */ /* 0x000e620000000a00 */
[----:B---3--:R-:W-:-:S04]  /*00b0*/  LEA R0, R3, R0, 0x7 ;  /* 0x0000000003007211 */ /* 0x008fc800078e38ff */
[C---:B------:R-:W-:Y:S01]  /*00c0*/  ISETP.GE.AND P2, PT, R0.reuse, 0xa00, PT ;  /* 0x00000a000000780c */ /* 0x040fe20003f46270 */
[----:B------:R-:W-:-:S05]  /*00d0*/  IMAD.HI R2, R0, 0x66666667, RZ ;  /* 0x6666666700027827 */ /* 0x000fca00078e02ff */
[----:B------:R-:W-:-:S04]  /*00e0*/  SHF.R.U32.HI R3, RZ, 0x1f, R2 ;  /* 0x0000001fff037819 */ /* 0x000fc80000011602 */
[----:B------:R-:W-:-:S05]  /*00f0*/  LEA.HI.SX32 R3, R2, R3, 0x1a ;  /* 0x0000000302037211 */ /* 0x000fca00078fd2ff */
[----:B------:R-:W-:-:S04]  /*0100*/  IMAD R15, R3, -0xa0, R0 ;  /* 0xffffff60030f7824 */ /* 0x000fc800078e0200 */
[----:B--2---:R-:W-:-:S05]  /*0110*/  IMAD.WIDE R8, R15, 0x4, R8 ;  /* 0x000000040f087825 */ /* 0x004fca00078e0208 */
[----:B------:R2:W3:Y:S01]  /*0120*/  @!P2 LDG.E.EL R14, desc[UR4][R8.64] ;  /* 0x00000004080ea981 */ /* 0x0004e2000c2e1900 */
[----:B------:R-:W-:Y:S01]  /*0130*/  CS2R R2, SRZ ;  /* 0x0000000000027805 */ /* 0x000fe2000001ff00 */
[----:B----4-:R-:W-:-:S04]  /*0140*/  IMAD.WIDE R4, R0, 0x4, R4 ;  /* 0x0000000400047825 */ /* 0x010fc800078e0204 */
[C---:B-----5:R-:W-:Y:S01]  /*0150*/  IMAD.WIDE R6, R15.reuse, 0x4, R6 ;  /* 0x000000040f067825 */ /* 0x060fe200078e0206 */
[----:B------:R4:W5:Y:S03]  /*0160*/  @!P2 LDG.E R2, desc[UR4][R4.64] ;  /* 0x000000040402a981 */ /* 0x000966000c1e1900 */
[C---:B0-2---:R-:W-:Y:S01]  /*0170*/  IMAD.WIDE R8, R15.reuse, 0x4, R10 ;  /* 0x000000040f087825 */ /* 0x045fe200078e020a */
[----:B------:R0:W5:Y:S03]  /*0180*/  @!P2 LDG.E.EL R3, desc[UR4][R6.64] ;  /* 0x000000040603a981 */ /* 0x000166000c2e1900 */
[----:B-1----:R-:W-:Y:S01]  /*0190*/  IMAD.WIDE R10, R15, 0x4, R12 ;  /* 0x000000040f0a7825 */ /* 0x002fe200078e020c */
[----:B------:R-:W-:Y:S01]  /*01a0*/  CS2R R12, SRZ ;  /* 0x00000000000c7805 */ /* 0x000fe2000001ff00 */
[----:B----4-:R-:W1:Y:S05]  /*01b0*/  LDC.64 R4, c[0x0][0x238] ;  /* 0x00008e00ff047b82 */ /* 0x010e6a0000000a00 */
[----:B------:R-:W2:Y:S04]  /*01c0*/  @!P2 LDG.E.EL R12, desc[UR4][R8.64] ;  /* 0x00000004080ca981 */ /* 0x000ea8000c2e1900 */
[----:B------:R-:W2:Y:S01]  /*01d0*/  @!P2 LDG.E.EL R13, desc[UR4][R10.64] ;  /* 0x000000040a0da981 */ /* 0x000ea2000c2e1900 */
[----:B0-----:R-:W-:Y:S01]  /*01e0*/  MOV R6, 0x3e800000 ;  /* 0x3e80000000067802 */ /* 0x001fe20000000f00 */
[----:B---3--:R-:W-:-:S04]  /*01f0*/  FADD R14, R14, 9.9999997473787516356e-06 ;  /* 0x3727c5ac0e0e7421 */ /* 0x008fc80000000000 */
[----:B------:R-:W0:Y:S01]  /*0200*/  MUFU.SQRT R15, R14 ;  /* 0x0000000e000f7308 */ /* 0x000e220000002000 */
[----:B-----5:R-:W-:Y:S01]  /*0210*/  FADD R2, -R3, R2 ;  /* 0x0000000203027221 */ /* 0x020fe20000000100 */
[C---:B0-----:R-:W-:Y:S02]  /*0220*/  FSETP.GT.AND P0, PT, R15.reuse, 8.50705917302346158658e+37, PT ;  /* 0x7e8000000f00780b */ /* 0x041fe40003f04000 */
[----:B------:R-:W-:Y:S02]  /*0230*/  FSETP.GEU.AND P1, PT, R15, 1.175494350822287508e-38, PT ;  /* 0x008000000f00780b */ /* 0x000fe40003f2e000 */
[----:B------:R-:W-:-:S09]  /*0240*/  FSEL R6, R6, 1, P0 ;  /* 0x3f80000006067808 */ /* 0x000fd20000000000 */
[----:B------:R-:W-:Y:S02]  /*0250*/  @P0 FMUL R15, R15, 0.25 ;  /* 0x3e8000000f0f0820 */ /* 0x000fe40000400000 */
[----:B------:R-:W-:Y:S02]  /*0260*/  @!P1 FMUL R6, R6, 16777216 ;  /* 0x4b80000006069820 */ /* 0x000fe40000400000 */
[----:B------:R-:W-:-:S06]  /*0270*/  @!P1 FMUL R15, R15, 16777216 ;  /* 0x4b8000000f0f9820 */ /* 0x000fcc0000400000 */
[----:B------:R-:W0:Y:S02]  /*0280*/  MUFU.RCP R15, R15 ;  /* 0x0000000f000f7308 */ /* 0x000e240000001000 */
[----:B0-----:R-:W-:-:S04]  /*0290*/  FMUL R3, R15, R6 ;  /* 0x000000060f037220 */ /* 0x001fc80000400000 */
[----:B------:R-:W-:Y:S01]  /*02a0*/  FMUL R6, R2, R3 ;  /* 0x0000000302067220 */ /* 0x000fe20000400000 */
[----:B-1----:R-:W-:-:S04]  /*02b0*/  IMAD.WIDE R2, R0, 0x4, R4 ;  /* 0x0000000400027825 */ /* 0x002fc800078e0204 */
[----:B--2---:R-:W-:Y:S01]  /*02c0*/  FFMA R13, R6, R12, R13 ;  /* 0x0000000c060d7223 */ /* 0x004fe2000000000d */
[----:B------:R-:W-:Y:S06]  /*02d0*/  @P2 EXIT ;  /* 0x000000000000294d */ /* 0x000fec0003800000 */
[----:B------:R-:W-:Y:S01]  /*02e0*/  STG.E desc[UR4][R2.64], R13 ;  /* 0x0000000d02007986 */ /* 0x000fe2000c101904 */
[----:B------:R-:W-:Y:S05]  /*02f0*/  EXIT ;  /* 0x000000000000794d */ /* 0x000fea0003800000 */
.L_x_0:
[----:B------:R-:W-:-:S00]  /*0300*/  BRA `(.L_x_0) ;  /* 0xfffffffc00fc7947 */ /* 0x000fc0000383ffff */
[----:B------:R-:W-:-:S00]  /*0310*/  NOP ;  /* 0x0000000000007918 */ /* 0x000fc00000000000 */
        /* <DEDUP_REMOVED lines=14> */
.L_x_1:


//--------------------- .nv.global.init           --------------------------
	.section	.nv.global.init,"aw",@progbits
.nv.global.init:
	.type		_$_str,@object
	.size		_$_str,(_$_str_$_2 - _$_str)
_$_str:
        /*0000*/ 	.byte	0x5f, 0x5f, 0x43, 0x55, 0x44, 0x41, 0x5f, 0x46, 0x54, 0x5a, 0x00
	.type		_$_str_$_2,@object
	.size		_$_str_$_2,(.L_1 - _$_str_$_2)
_$_str_$_2:
        /*000b*/ 	.byte	0x5f, 0x5f, 0x43, 0x55, 0x44, 0x41, 0x5f, 0x50, 0x52, 0x45, 0x43, 0x5f, 0x53, 0x51, 0x52, 0x54
        /*001b*/ 	.byte	0x00
.L_1:


//--------------------- .nv.constant0.triton_poi_fused__native_batch_norm_legit_no_training_21 --------------------------
	.section	.nv.constant0.triton_poi_fused__native_batch_norm_legit_no_training_21,"a",@progbits
	.sectionflags	@""
	.align	4
.nv.constant0.triton_poi_fused__native_batch_norm_legit_no_training_21:
	.zero		580
